//
// Generated by NVIDIA NVVM Compiler
//
// Compiler Build ID: CL-36424714
// Cuda compilation tools, release 13.0, V13.0.88
// Based on NVVM 20.0.0
//

.version 9.0
.target sm_100
.address_size 64

	// .globl	_Z27Warp_Affine_Bilinear_KernelPhiiiS_iiih12AffineMatrix

.visible .entry _Z27Warp_Affine_Bilinear_KernelPhiiiS_iiih12AffineMatrix(
	.param .u64 .ptr .align 1 _Z27Warp_Affine_Bilinear_KernelPhiiiS_iiih12AffineMatrix_param_0,
	.param .u32 _Z27Warp_Affine_Bilinear_KernelPhiiiS_iiih12AffineMatrix_param_1,
	.param .u32 _Z27Warp_Affine_Bilinear_KernelPhiiiS_iiih12AffineMatrix_param_2,
	.param .u32 _Z27Warp_Affine_Bilinear_KernelPhiiiS_iiih12AffineMatrix_param_3,
	.param .u64 .ptr .align 1 _Z27Warp_Affine_Bilinear_KernelPhiiiS_iiih12AffineMatrix_param_4,
	.param .u32 _Z27Warp_Affine_Bilinear_KernelPhiiiS_iiih12AffineMatrix_param_5,
	.param .u32 _Z27Warp_Affine_Bilinear_KernelPhiiiS_iiih12AffineMatrix_param_6,
	.param .u32 _Z27Warp_Affine_Bilinear_KernelPhiiiS_iiih12AffineMatrix_param_7,
	.param .u8 _Z27Warp_Affine_Bilinear_KernelPhiiiS_iiih12AffineMatrix_param_8,
	.param .align 4 .b8 _Z27Warp_Affine_Bilinear_KernelPhiiiS_iiih12AffineMatrix_param_9[48]
)
{
	.local .align 1 .b8 	__local_depot0[3];
	.reg .b64 	%SP;
	.reg .b64 	%SPL;
	.reg .pred 	%p<18>;
	.reg .b16 	%rs<17>;
	.reg .b32 	%r<34>;
	.reg .b32 	%f<66>;
	.reg .b64 	%rd<47>;

	mov.u64 	%SPL, __local_depot0;
	cvta.local.u64 	%SP, %SPL;
	ld.param.f32 	%f18, [_Z27Warp_Affine_Bilinear_KernelPhiiiS_iiih12AffineMatrix_param_9+44];
	ld.param.f32 	%f17, [_Z27Warp_Affine_Bilinear_KernelPhiiiS_iiih12AffineMatrix_param_9+40];
	ld.param.f32 	%f16, [_Z27Warp_Affine_Bilinear_KernelPhiiiS_iiih12AffineMatrix_param_9+36];
	ld.param.f32 	%f15, [_Z27Warp_Affine_Bilinear_KernelPhiiiS_iiih12AffineMatrix_param_9+32];
	ld.param.f32 	%f14, [_Z27Warp_Affine_Bilinear_KernelPhiiiS_iiih12AffineMatrix_param_9+28];
	ld.param.f32 	%f13, [_Z27Warp_Affine_Bilinear_KernelPhiiiS_iiih12AffineMatrix_param_9+24];
	ld.param.u64 	%rd11, [_Z27Warp_Affine_Bilinear_KernelPhiiiS_iiih12AffineMatrix_param_0];
	ld.param.u32 	%r7, [_Z27Warp_Affine_Bilinear_KernelPhiiiS_iiih12AffineMatrix_param_1];
	ld.param.u32 	%r8, [_Z27Warp_Affine_Bilinear_KernelPhiiiS_iiih12AffineMatrix_param_2];
	ld.param.u32 	%r9, [_Z27Warp_Affine_Bilinear_KernelPhiiiS_iiih12AffineMatrix_param_3];
	ld.param.u64 	%rd12, [_Z27Warp_Affine_Bilinear_KernelPhiiiS_iiih12AffineMatrix_param_4];
	ld.param.u32 	%r10, [_Z27Warp_Affine_Bilinear_KernelPhiiiS_iiih12AffineMatrix_param_5];
	ld.param.u32 	%r11, [_Z27Warp_Affine_Bilinear_KernelPhiiiS_iiih12AffineMatrix_param_6];
	ld.param.u32 	%r12, [_Z27Warp_Affine_Bilinear_KernelPhiiiS_iiih12AffineMatrix_param_7];
	ld.param.u8 	%rs16, [_Z27Warp_Affine_Bilinear_KernelPhiiiS_iiih12AffineMatrix_param_8];
	mov.u32 	%r14, %ntid.x;
	mov.u32 	%r15, %ctaid.x;
	mov.u32 	%r16, %tid.x;
	mad.lo.s32 	%r1, %r14, %r15, %r16;
	mov.u32 	%r17, %ntid.y;
	mov.u32 	%r18, %ctaid.y;
	mov.u32 	%r19, %tid.y;
	mad.lo.s32 	%r20, %r17, %r18, %r19;
	setp.ge.s32 	%p1, %r1, %r11;
	setp.ge.s32 	%p2, %r20, %r12;
	or.pred  	%p3, %p1, %p2;
	@%p3 bra 	$L__BB0_13;
	cvt.rn.f32.s32 	%f19, %r1;
	cvt.rn.f32.u32 	%f20, %r20;
	mul.f32 	%f21, %f14, %f20;
	fma.rn.f32 	%f22, %f13, %f19, %f21;
	add.f32 	%f1, %f15, %f22;
	mul.f32 	%f23, %f17, %f20;
	fma.rn.f32 	%f24, %f16, %f19, %f23;
	add.f32 	%f2, %f18, %f24;
	setp.geu.f32 	%p4, %f1, 0fBF800000;
	cvt.rn.f32.s32 	%f25, %r8;
	setp.ltu.f32 	%p5, %f1, %f25;
	and.pred  	%p6, %p4, %p5;
	setp.geu.f32 	%p7, %f2, 0fBF800000;
	cvt.rn.f32.s32 	%f26, %r9;
	setp.ltu.f32 	%p8, %f2, %f26;
	and.pred  	%p9, %p7, %p8;
	and.pred  	%p10, %p6, %p9;
	not.pred 	%p11, %p10;
	@%p11 bra 	$L__BB0_13;
	add.u64 	%rd45, %SP, 0;
	cvta.to.local.u64 	%rd15, %rd45;
	cvt.rmi.f32.f32 	%f27, %f2;
	cvt.rzi.s32.f32 	%r3, %f27;
	cvt.rmi.f32.f32 	%f28, %f1;
	cvt.rzi.s32.f32 	%r4, %f28;
	add.s32 	%r5, %r3, 1;
	add.s32 	%r6, %r4, 1;
	st.local.u8 	[%rd15], %rs16;
	st.local.u8 	[%rd15+1], %rs16;
	st.local.u8 	[%rd15+2], %rs16;
	cvt.rn.f32.s32 	%f29, %r4;
	sub.f32 	%f3, %f1, %f29;
	cvt.rn.f32.s32 	%f30, %r3;
	sub.f32 	%f4, %f2, %f30;
	mov.f32 	%f31, 0f3F800000;
	sub.f32 	%f5, %f31, %f3;
	sub.f32 	%f6, %f31, %f4;
	setp.lt.s32 	%p12, %r3, 0;
	mov.u64 	%rd42, %rd45;
	mov.u64 	%rd43, %rd45;
	@%p12 bra 	$L__BB0_7;
	setp.lt.s32 	%p13, %r4, 0;
	add.u64 	%rd43, %SP, 0;
	mov.u64 	%rd42, %rd43;
	@%p13 bra 	$L__BB0_5;
	mul.lo.s32 	%r21, %r3, %r7;
	cvt.s64.s32 	%rd17, %r21;
	mul.lo.s32 	%r22, %r4, 3;
	cvt.u64.u32 	%rd18, %r22;
	add.s64 	%rd19, %rd17, %rd18;
	add.s64 	%rd42, %rd11, %rd19;
$L__BB0_5:
	setp.ge.s32 	%p14, %r6, %r8;
	@%p14 bra 	$L__BB0_7;
	mul.lo.s32 	%r23, %r3, %r7;
	cvt.s64.s32 	%rd21, %r23;
	mul.lo.s32 	%r24, %r6, 3;
	cvt.s64.s32 	%rd22, %r24;
	add.s64 	%rd23, %rd22, %rd21;
	add.s64 	%rd43, %rd11, %rd23;
$L__BB0_7:
	setp.ge.s32 	%p15, %r5, %r9;
	mov.u64 	%rd46, %rd45;
	@%p15 bra 	$L__BB0_12;
	setp.lt.s32 	%p16, %r4, 0;
	add.u64 	%rd46, %SP, 0;
	mov.u64 	%rd45, %rd46;
	@%p16 bra 	$L__BB0_10;
	mul.lo.s32 	%r25, %r5, %r7;
	cvt.s64.s32 	%rd27, %r25;
	mul.lo.s32 	%r26, %r4, 3;
	cvt.u64.u32 	%rd28, %r26;
	add.s64 	%rd29, %rd27, %rd28;
	add.s64 	%rd45, %rd11, %rd29;
$L__BB0_10:
	setp.ge.s32 	%p17, %r4, %r8;
	@%p17 bra 	$L__BB0_12;
	mul.lo.s32 	%r27, %r5, %r7;
	cvt.s64.s32 	%rd31, %r27;
	mul.lo.s32 	%r28, %r6, 3;
	cvt.s64.s32 	%rd32, %r28;
	add.s64 	%rd33, %rd31, %rd32;
	cvta.to.global.u64 	%rd34, %rd11;
	add.s64 	%rd35, %rd34, %rd33;
	add.s64 	%rd46, %rd11, %rd33;
	ld.global.u8 	%rs16, [%rd35];
$L__BB0_12:
	mul.f32 	%f32, %f5, %f6;
	mul.f32 	%f33, %f3, %f6;
	mul.f32 	%f34, %f4, %f5;
	mul.f32 	%f35, %f3, %f4;
	ld.u8 	%rs4, [%rd42];
	cvt.rn.f32.u16 	%f36, %rs4;
	ld.u8 	%rs5, [%rd43];
	cvt.rn.f32.u16 	%f37, %rs5;
	mul.f32 	%f38, %f33, %f37;
	fma.rn.f32 	%f39, %f32, %f36, %f38;
	ld.u8 	%rs6, [%rd45];
	cvt.rn.f32.u16 	%f40, %rs6;
	fma.rn.f32 	%f41, %f34, %f40, %f39;
	cvt.rn.f32.u16 	%f42, %rs16;
	fma.rn.f32 	%f43, %f35, %f42, %f41;
	add.f32 	%f44, %f43, 0f3F000000;
	cvt.rmi.f32.f32 	%f45, %f44;
	ld.u8 	%rs8, [%rd42+1];
	cvt.rn.f32.u16 	%f46, %rs8;
	ld.u8 	%rs9, [%rd43+1];
	cvt.rn.f32.u16 	%f47, %rs9;
	mul.f32 	%f48, %f33, %f47;
	fma.rn.f32 	%f49, %f32, %f46, %f48;
	ld.u8 	%rs10, [%rd45+1];
	cvt.rn.f32.u16 	%f50, %rs10;
	fma.rn.f32 	%f51, %f34, %f50, %f49;
	ld.u8 	%rs11, [%rd46+1];
	cvt.rn.f32.u16 	%f52, %rs11;
	fma.rn.f32 	%f53, %f35, %f52, %f51;
	add.f32 	%f54, %f53, 0f3F000000;
	cvt.rmi.f32.f32 	%f55, %f54;
	ld.u8 	%rs12, [%rd42+2];
	cvt.rn.f32.u16 	%f56, %rs12;
	ld.u8 	%rs13, [%rd43+2];
	cvt.rn.f32.u16 	%f57, %rs13;
	mul.f32 	%f58, %f33, %f57;
	fma.rn.f32 	%f59, %f32, %f56, %f58;
	ld.u8 	%rs14, [%rd45+2];
	cvt.rn.f32.u16 	%f60, %rs14;
	fma.rn.f32 	%f61, %f34, %f60, %f59;
	ld.u8 	%rs15, [%rd46+2];
	cvt.rn.f32.u16 	%f62, %rs15;
	fma.rn.f32 	%f63, %f35, %f62, %f61;
	add.f32 	%f64, %f63, 0f3F000000;
	cvt.rmi.f32.f32 	%f65, %f64;
	mul.lo.s32 	%r29, %r10, %r20;
	cvt.s64.s32 	%rd36, %r29;
	mul.lo.s32 	%r30, %r1, 3;
	cvt.s64.s32 	%rd37, %r30;
	add.s64 	%rd38, %rd36, %rd37;
	cvta.to.global.u64 	%rd39, %rd12;
	add.s64 	%rd40, %rd39, %rd38;
	cvt.rzi.u32.f32 	%r31, %f45;
	st.global.u8 	[%rd40], %r31;
	cvt.rzi.u32.f32 	%r32, %f55;
	st.global.u8 	[%rd40+1], %r32;
	cvt.rzi.u32.f32 	%r33, %f65;
	st.global.u8 	[%rd40+2], %r33;
$L__BB0_13:
	ret;

}


// ===== COMPILED SASS (sm_100) =====

	.target	sm_100

	.elftype	@"ET_EXEC"


//--------------------- .note.nv.tkinfo           --------------------------
	.section	.note.nv.tkinfo,"",@"SHT_NOTE"
	.sectionflags	@"SHF_NOTE_NV_TKINFO"
	.tkinfo
        /*0018*/ 	.word	0x00000002
        /*0030*/ 	.string	""
        /*0030*/ 	.string	"ptxas"
        /*0030*/ 	.string	"Cuda compilation tools, release 13.0, V13.0.88"
        /*0030*/ 	.string	"Build cuda_13.0.r13.0/compiler.36424714_0"
        /*0030*/ 	.string	"-arch sm_100 -m 64 "



//--------------------- .note.nv.cuinfo           --------------------------
	.section	.note.nv.cuinfo,"",@"SHT_NOTE"
	.sectionflags	@"SHF_NOTE_NV_CUINFO"
        /*0018*/ 	.short	0x0002
        /*001a*/ 	.short	0x0064
        /*001c*/ 	.short	0x0082
	.zero		2


//--------------------- .nv.info                  --------------------------
	.section	.nv.info,"",@"SHT_CUDA_INFO"
	.align	4


	//----- nvinfo : EIATTR_REGCOUNT
	.align		4
        /*0000*/ 	.byte	0x04, 0x2f
        /*0002*/ 	.short	(.L_1 - .L_0)
	.align		4
.L_0:
        /*0004*/ 	.word	index@(_Z27Warp_Affine_Bilinear_KernelPhiiiS_iiih12AffineMatrix)
        /*0008*/ 	.word	0x0000001f


	//----- nvinfo : EIATTR_FRAME_SIZE
	.align		4
.L_1:
        /*000c*/ 	.byte	0x04, 0x11
        /*000e*/ 	.short	(.L_3 - .L_2)
	.align		4
.L_2:
        /*0010*/ 	.word	index@(_Z27Warp_Affine_Bilinear_KernelPhiiiS_iiih12AffineMatrix)
        /*0014*/ 	.word	0x00000008


	//----- nvinfo : EIATTR_MIN_STACK_SIZE
	.align		4
.L_3:
        /*0018*/ 	.byte	0x04, 0x12
        /*001a*/ 	.short	(.L_5 - .L_4)
	.align		4
.L_4:
        /*001c*/ 	.word	index@(_Z27Warp_Affine_Bilinear_KernelPhiiiS_iiih12AffineMatrix)
        /*0020*/ 	.word	0x00000008
.L_5:


//--------------------- .nv.compat                --------------------------
	.section	.nv.compat,"",@"SHT_CUDA_COMPAT_INFO"
	.align	4
        /*0000*/ 	.byte	0x02, 0x09, 0x00, 0x00, 0x02, 0x02, 0x01, 0x00, 0x02, 0x05, 0x05, 0x00, 0x03, 0x07, 0x01, 0x01
        /*0010*/ 	.byte	0x02, 0x03, 0x00, 0x00, 0x02, 0x06, 0x01, 0x00, 0x04, 0x0b, 0x08, 0x00, 0x09, 0x00, 0x00, 0x00
        /*0020*/ 	.byte	0x00, 0x00, 0x00, 0x00


//--------------------- .nv.info._Z27Warp_Affine_Bilinear_KernelPhiiiS_iiih12AffineMatrix --------------------------
	.section	.nv.info._Z27Warp_Affine_Bilinear_KernelPhiiiS_iiih12AffineMatrix,"",@"SHT_CUDA_INFO"
	.sectionflags	@""
	.align	4


	//----- nvinfo : EIATTR_CUDA_API_VERSION
	.align		4
        /*0000*/ 	.byte	0x04, 0x37
        /*0002*/ 	.short	(.L_7 - .L_6)
.L_6:
        /*0004*/ 	.word	0x00000082


	//----- nvinfo : EIATTR_KPARAM_INFO
	.align		4
.L_7:
        /*0008*/ 	.byte	0x04, 0x17
        /*000a*/ 	.short	(.L_9 - .L_8)
.L_8:
        /*000c*/ 	.word	0x00000000
        /*0010*/ 	.short	0x0009
        /*0012*/ 	.short	0x0030
        /*0014*/ 	.byte	0x00, 0xf0, 0xc1, 0x00


	//----- nvinfo : EIATTR_KPARAM_INFO
	.align		4
.L_9:
        /*0018*/ 	.byte	0x04, 0x17
        /*001a*/ 	.short	(.L_11 - .L_10)
.L_10:
        /*001c*/ 	.word	0x00000000
        /*0020*/ 	.short	0x0008
        /*0022*/ 	.short	0x002c
        /*0024*/ 	.byte	0x00, 0xf0, 0x05, 0x00


	//----- nvinfo : EIATTR_KPARAM_INFO
	.align		4
.L_11:
        /*0028*/ 	.byte	0x04, 0x17
        /*002a*/ 	.short	(.L_13 - .L_12)
.L_12:
        /*002c*/ 	.word	0x00000000
        /*0030*/ 	.short	0x0007
        /*0032*/ 	.short	0x0028
        /*0034*/ 	.byte	0x00, 0xf0, 0x11, 0x00


	//----- nvinfo : EIATTR_KPARAM_INFO
	.align		4
.L_13:
        /*0038*/ 	.byte	0x04, 0x17
        /*003a*/ 	.short	(.L_15 - .L_14)
.L_14:
        /*003c*/ 	.word	0x00000000
        /*0040*/ 	.short	0x0006
        /*0042*/ 	.short	0x0024
        /*0044*/ 	.byte	0x00, 0xf0, 0x11, 0x00


	//----- nvinfo : EIATTR_KPARAM_INFO
	.align		4
.L_15:
        /*0048*/ 	.byte	0x04, 0x17
        /*004a*/ 	.short	(.L_17 - .L_16)
.L_16:
        /*004c*/ 	.word	0x00000000
        /*0050*/ 	.short	0x0005
        /*0052*/ 	.short	0x0020
        /*0054*/ 	.byte	0x00, 0xf0, 0x11, 0x00


	//----- nvinfo : EIATTR_KPARAM_INFO
	.align		4
.L_17:
        /*0058*/ 	.byte	0x04, 0x17
        /*005a*/ 	.short	(.L_19 - .L_18)
.L_18:
        /*005c*/ 	.word	0x00000000
        /*0060*/ 	.short	0x0004
        /*0062*/ 	.short	0x0018
        /*0064*/ 	.byte	0x00, 0xf5, 0x21, 0x00


	//----- nvinfo : EIATTR_KPARAM_INFO
	.align		4
.L_19:
        /*0068*/ 	.byte	0x04, 0x17
        /*006a*/ 	.short	(.L_21 - .L_20)
.L_20:
        /*006c*/ 	.word	0x00000000
        /*0070*/ 	.short	0x0003
        /*0072*/ 	.short	0x0010
        /*0074*/ 	.byte	0x00, 0xf0, 0x11, 0x00


	//----- nvinfo : EIATTR_KPARAM_INFO
	.align		4
.L_21:
        /*0078*/ 	.byte	0x04, 0x17
        /*007a*/ 	.short	(.L_23 - .L_22)
.L_22:
        /*007c*/ 	.word	0x00000000
        /*0080*/ 	.short	0x0002
        /*0082*/ 	.short	0x000c
        /*0084*/ 	.byte	0x00, 0xf0, 0x11, 0x00


	//----- nvinfo : EIATTR_KPARAM_INFO
	.align		4
.L_23:
        /*0088*/ 	.byte	0x04, 0x17
        /*008a*/ 	.short	(.L_25 - .L_24)
.L_24:
        /*008c*/ 	.word	0x00000000
        /*0090*/ 	.short	0x0001
        /*0092*/ 	.short	0x0008
        /*0094*/ 	.byte	0x00, 0xf0, 0x11, 0x00


	//----- nvinfo : EIATTR_KPARAM_INFO
	.align		4
.L_25:
        /*0098*/ 	.byte	0x04, 0x17
        /*009a*/ 	.short	(.L_27 - .L_26)
.L_26:
        /*009c*/ 	.word	0x00000000
        /*00a0*/ 	.short	0x0000
        /*00a2*/ 	.short	0x0000
        /*00a4*/ 	.byte	0x00, 0xf5, 0x21, 0x00


	//----- nvinfo : EIATTR_SPARSE_MMA_MASK
	.align		4
.L_27:
        /*00a8*/ 	.byte	0x03, 0x50
        /*00aa*/ 	.short	0x0000


	//----- nvinfo : EIATTR_MAXREG_COUNT
	.align		4
        /*00ac*/ 	.byte	0x03, 0x1b
        /*00ae*/ 	.short	0x00ff


	//----- nvinfo : EIATTR_MERCURY_ISA_VERSION
	.align		4
        /*00b0*/ 	.byte	0x03, 0x5f
        /*00b2*/ 	.short	0x0101


	//----- nvinfo : EIATTR_VRC_CTA_INIT_COUNT
	.align		4
        /*00b4*/ 	.byte	0x02, 0x4a
	.zero		1
	.zero		1


	//----- nvinfo : EIATTR_EXIT_INSTR_OFFSETS
	.align		4
        /*00b8*/ 	.byte	0x04, 0x1c
        /*00ba*/ 	.short	(.L_29 - .L_28)


	//   ....[0]....
.L_28:
        /*00bc*/ 	.word	0x00000120


	//   ....[1]....
        /*00c0*/ 	.word	0x00000260


	//   ....[2]....
        /*00c4*/ 	.word	0x00000ac0


	//----- nvinfo : EIATTR_CRS_STACK_SIZE
	.align		4
.L_29:
        /*00c8*/ 	.byte	0x04, 0x1e
        /*00ca*/ 	.short	(.L_31 - .L_30)
.L_30:
        /*00cc*/ 	.word	0x00000000


	//----- nvinfo : EIATTR_CBANK_PARAM_SIZE
	.align		4
.L_31:
        /*00d0*/ 	.byte	0x03, 0x19
        /*00d2*/ 	.short	0x0060


	//----- nvinfo : EIATTR_PARAM_CBANK
	.align		4
        /*00d4*/ 	.byte	0x04, 0x0a
        /*00d6*/ 	.short	(.L_33 - .L_32)
	.align		4
.L_32:
        /*00d8*/ 	.word	index@(.nv.constant0._Z27Warp_Affine_Bilinear_KernelPhiiiS_iiih12AffineMatrix)
        /*00dc*/ 	.short	0x0380
        /*00de*/ 	.short	0x0060


	//----- nvinfo : EIATTR_SW_WAR
	.align		4
.L_33:
        /*00e0*/ 	.byte	0x04, 0x36
        /*00e2*/ 	.short	(.L_35 - .L_34)
.L_34:
        /*00e4*/ 	.word	0x00000008
.L_35:


//--------------------- .nv.callgraph             --------------------------
	.section	.nv.callgraph,"",@"SHT_CUDA_CALLGRAPH"
	.align	4
	.sectionentsize	8
	.align		4
        /*0000*/ 	.word	0x00000000
	.align		4
        /*0004*/ 	.word	0xffffffff
	.align		4
        /*0008*/ 	.word	0x00000000
	.align		4
        /*000c*/ 	.word	0xfffffffe
	.align		4
        /*0010*/ 	.word	0x00000000
	.align		4
        /*0014*/ 	.word	0xfffffffd
	.align		4
        /*0018*/ 	.word	0x00000000
	.align		4
        /*001c*/ 	.word	0xfffffffc


//--------------------- .text._Z27Warp_Affine_Bilinear_KernelPhiiiS_iiih12AffineMatrix --------------------------
	.section	.text._Z27Warp_Affine_Bilinear_KernelPhiiiS_iiih12AffineMatrix,"ax",@progbits
	.align	128
        .global         _Z27Warp_Affine_Bilinear_KernelPhiiiS_iiih12AffineMatrix
        .type           _Z27Warp_Affine_Bilinear_KernelPhiiiS_iiih12AffineMatrix,@function
        .size           _Z27Warp_Affine_Bilinear_KernelPhiiiS_iiih12AffineMatrix,(.L_x_5 - _Z27Warp_Affine_Bilinear_KernelPhiiiS_iiih12AffineMatrix)
        .other          _Z27Warp_Affine_Bilinear_KernelPhiiiS_iiih12AffineMatrix,@"STO_CUDA_ENTRY STV_DEFAULT"
_Z27Warp_Affine_Bilinear_KernelPhiiiS_iiih12AffineMatrix:
.text._Z27Warp_Affine_Bilinear_KernelPhiiiS_iiih12AffineMatrix:
[----:B------:R-:W0:Y:S01]  /*0000*/  LDC R1, c[0x0][0x37c] ;  /* 0x0000df00ff017b82 */ /* 0x000e220000000800 */
[----:B------:R-:W1:Y:S01]  /*0010*/  S2R R6, SR_CTAID.Y ;  /* 0x0000000000067919 */ /* 0x000e620000002600 */
[----:B------:R-:W2:Y:S01]  /*0020*/  LDCU UR5, c[0x0][0x2fc] ;  /* 0x00005f80ff0577ac */ /* 0x000ea20008000800 */
[----:B0-----:R-:W-:Y:S01]  /*0030*/  VIADD R1, R1, 0xfffffff8 ;  /* 0xfffffff801017836 */ /* 0x001fe20000000000 */
[----:B------:R-:W1:Y:S01]  /*0040*/  S2R R5, SR_TID.Y ;  /* 0x0000000000057919 */ /* 0x000e620000002200 */
[----:B------:R-:W0:Y:S01]  /*0050*/  LDCU UR6, c[0x0][0x360] ;  /* 0x00006c00ff0677ac */ /* 0x000e220008000800 */
[----:B------:R-:W0:Y:S01]  /*0060*/  S2R R0, SR_CTAID.X ;  /* 0x0000000000007919 */ /* 0x000e220000002500 */
[----:B------:R-:W1:Y:S01]  /*0070*/  LDCU UR7, c[0x0][0x364] ;  /* 0x00006c80ff0777ac */ /* 0x000e620008000800 */
[----:B------:R-:W0:Y:S01]  /*0080*/  S2R R3, SR_TID.X ;  /* 0x0000000000037919 */ /* 0x000e220000002100 */
[----:B------:R-:W3:Y:S01]  /*0090*/  LDCU UR8, c[0x0][0x3a8] ;  /* 0x00007500ff0877ac */ /* 0x000ee20008000800 */
[----:B------:R-:W4:Y:S01]  /*00a0*/  LDCU UR9, c[0x0][0x3a4] ;  /* 0x00007480ff0977ac */ /* 0x000f220008000800 */
[----:B------:R-:W5:Y:S01]  /*00b0*/  LDCU UR4, c[0x0][0x2f8] ;  /* 0x00005f00ff0477ac */ /* 0x000f620008000800 */
[----:B-1----:R-:W-:Y:S01]  /*00c0*/  IMAD R6, R6, UR7, R5 ;  /* 0x0000000706067c24 */ /* 0x002fe2000f8e0205 */
[----:B-----5:R-:W-:-:S04]  /*00d0*/  IADD3 R12, P1, PT, R1, UR4, RZ ;  /* 0x00000004010c7c10 */ /* 0x020fc8000ff3e0ff */
[----:B---3--:R-:W-:Y:S01]  /*00e0*/  ISETP.GE.AND P0, PT, R6, UR8, PT ;  /* 0x0000000806007c0c */ /* 0x008fe2000bf06270 */
[----:B0-----:R-:W-:Y:S02]  /*00f0*/  IMAD R0, R0, UR6, R3 ;  /* 0x0000000600007c24 */ /* 0x001fe4000f8e0203 */
[----:B--2---:R-:W-:-:S03]  /*0100*/  IMAD.X R13, RZ, RZ, UR5, P1 ;  /* 0x00000005ff0d7e24 */ /* 0x004fc600088e06ff */
[----:B----4-:R-:W-:-:S13]  /*0110*/  ISETP.GE.OR P0, PT, R0, UR9, P0 ;  /* 0x0000000900007c0c */ /* 0x010fda0008706670 */
[----:B------:R-:W-:Y:S05]  /*0120*/  @P0 EXIT ;  /* 0x000000000000094d */ /* 0x000fea0003800000 */
[----:B------:R-:W0:Y:S01]  /*0130*/  LDCU.64 UR6, c[0x0][0x3c8] ;  /* 0x00007900ff0677ac */ /* 0x000e220008000a00 */
[----:B------:R-:W-:Y:S02]  /*0140*/  I2FP.F32.U32 R3, R6 ;  /* 0x0000000600037245 */ /* 0x000fe40000201000 */
[----:B------:R-:W-:Y:S01]  /*0150*/  I2FP.F32.S32 R2, R0 ;  /* 0x0000000000027245 */ /* 0x000fe20000201400 */
[----:B------:R-:W1:Y:S01]  /*0160*/  LDCU.128 UR8, c[0x0][0x3d0] ;  /* 0x00007a00ff0877ac */ /* 0x000e620008000c00 */
[----:B------:R-:W2:Y:S01]  /*0170*/  LDCU UR12, c[0x0][0x38c] ;  /* 0x00007180ff0c77ac */ /* 0x000ea20008000800 */
[----:B------:R-:W3:Y:S01]  /*0180*/  LDCU UR13, c[0x0][0x390] ;  /* 0x00007200ff0d77ac */ /* 0x000ee20008000800 */
[C---:B0-----:R-:W-:Y:S01]  /*0190*/  FMUL R5, R3.reuse, UR7 ;  /* 0x0000000703057c20 */ /* 0x041fe20008400000 */
[----:B-1----:R-:W-:-:S03]  /*01a0*/  FMUL R3, R3, UR10 ;  /* 0x0000000a03037c20 */ /* 0x002fc60008400000 */
[C---:B------:R-:W-:Y:S01]  /*01b0*/  FFMA R5, R2.reuse, UR6, R5 ;  /* 0x0000000602057c23 */ /* 0x040fe20008000005 */
[----:B------:R-:W-:-:S03]  /*01c0*/  FFMA R3, R2, UR9, R3 ;  /* 0x0000000902037c23 */ /* 0x000fc60008000003 */
[----:B------:R-:W-:Y:S01]  /*01d0*/  FADD R5, R5, UR8 ;  /* 0x0000000805057e21 */ /* 0x000fe20008000000 */
[----:B--2---:R-:W-:Y:S01]  /*01e0*/  I2FP.F32.S32 R2, UR12 ;  /* 0x0000000c00027c45 */ /* 0x004fe20008201400 */
[----:B------:R-:W-:Y:S01]  /*01f0*/  FADD R3, R3, UR11 ;  /* 0x0000000b03037e21 */ /* 0x000fe20008000000 */
[----:B---3--:R-:W-:Y:S02]  /*0200*/  I2FP.F32.S32 R4, UR13 ;  /* 0x0000000d00047c45 */ /* 0x008fe40008201400 */
[----:B------:R-:W-:Y:S02]  /*0210*/  FSETP.GE.AND P0, PT, R5, R2, PT ;  /* 0x000000020500720b */ /* 0x000fe40003f06000 */
[----:B------:R-:W-:Y:S02]  /*0220*/  FSETP.GE.AND P1, PT, R3, R4, PT ;  /* 0x000000040300720b */ /* 0x000fe40003f26000 */
[----:B------:R-:W-:Y:S02]  /*0230*/  FSETP.GEU.AND P0, PT, R5, -1, !P0 ;  /* 0xbf8000000500780b */ /* 0x000fe4000470e000 */
[----:B------:R-:W-:-:S04]  /*0240*/  FSETP.GEU.AND P1, PT, R3, -1, !P1 ;  /* 0xbf8000000300780b */ /* 0x000fc80004f2e000 */
[----:B------:R-:W-:-:S13]  /*0250*/  PLOP3.LUT P0, PT, P0, P1, PT, 0x80, 0x8 ;  /* 0x000000000008781c */ /* 0x000fda0000703070 */
[----:B------:R-:W-:Y:S05]  /*0260*/  @!P0 EXIT ;  /* 0x000000000000894d */ /* 0x000fea0003800000 */
[----:B------:R-:W0:Y:S01]  /*0270*/  LDCU.U8 UR5, c[0x0][0x3ac] ;  /* 0x00007580ff0577ac */ /* 0x000e220008000000 */
[----:B------:R-:W1:Y:S01]  /*0280*/  F2I.FLOOR.NTZ R9, R3 ;  /* 0x0000000300097305 */ /* 0x000e620000207100 */
[----:B------:R-:W-:Y:S01]  /*0290*/  VIADD R15, R12, -UR4 ;  /* 0x800000040c0f7c36 */ /* 0x000fe20008000000 */
[----:B------:R-:W-:Y:S01]  /*02a0*/  BSSY.RECONVERGENT B0, `(.L_x_0) ;  /* 0x0000027000007945 */ /* 0x000fe20003800200 */
[----:B------:R-:W-:Y:S01]  /*02b0*/  MOV R16, R12 ;  /* 0x0000000c00107202 */ /* 0x000fe20000000f00 */
[----:B------:R-:W-:Y:S01]  /*02c0*/  IMAD.MOV.U32 R17, RZ, RZ, R12 ;  /* 0x000000ffff117224 */ /* 0x000fe200078e000c */
[----:B------:R-:W-:-:S03]  /*02d0*/  MOV R18, R13 ;  /* 0x0000000d00127202 */ /* 0x000fc60000000f00 */
[----:B------:R-:W2:Y:S01]  /*02e0*/  F2I.FLOOR.NTZ R4, R5 ;  /* 0x0000000500047305 */ /* 0x000ea20000207100 */
[C---:B-1----:R-:W-:Y:S01]  /*02f0*/  ISETP.GE.AND P1, PT, R9.reuse, RZ, PT ;  /* 0x000000ff0900720c */ /* 0x042fe20003f26270 */
[----:B------:R-:W-:Y:S01]  /*0300*/  VIADD R11, R9, 0x1 ;  /* 0x00000001090b7836 */ /* 0x000fe20000000000 */
[----:B0-----:R-:W-:Y:S01]  /*0310*/  MOV R8, UR5 ;  /* 0x0000000500087c02 */ /* 0x001fe20008000f00 */
[----:B------:R-:W0:Y:S01]  /*0320*/  LDCU.64 UR4, c[0x0][0x358] ;  /* 0x00006b00ff0477ac */ /* 0x000e220008000a00 */
[----:B------:R-:W-:Y:S02]  /*0330*/  I2FP.F32.S32 R10, R9 ;  /* 0x00000009000a7245 */ /* 0x000fe40000201400 */
[----:B------:R-:W-:Y:S01]  /*0340*/  ISETP.GE.AND P0, PT, R11, UR13, PT ;  /* 0x0000000d0b007c0c */ /* 0x000fe2000bf06270 */
[----:B------:R1:W-:Y:S01]  /*0350*/  STL.U8 [R15], R8 ;  /* 0x000000080f007387 */ /* 0x0003e20000100000 */
[----:B--2---:R-:W-:Y:S01]  /*0360*/  I2FP.F32.S32 R2, R4 ;  /* 0x0000000400027245 */ /* 0x004fe20000201400 */
[----:B------:R-:W-:-:S02]  /*0370*/  FADD R10, R3, -R10 ;  /* 0x8000000a030a7221 */ /* 0x000fc40000000000 */
[----:B------:R1:W-:Y:S02]  /*0380*/  STL.U8 [R15+0x1], R8 ;  /* 0x000001080f007387 */ /* 0x0003e40000100000 */
[----:B------:R-:W-:Y:S01]  /*0390*/  FADD R7, R5, -R2 ;  /* 0x8000000205077221 */ /* 0x000fe20000000000 */
[----:B------:R-:W-:Y:S01]  /*03a0*/  IMAD.MOV.U32 R5, RZ, RZ, R13 ;  /* 0x000000ffff057224 */ /* 0x000fe200078e000d */
[----:B------:R1:W-:Y:S01]  /*03b0*/  STL.U8 [R15+0x2], R8 ;  /* 0x000002080f007387 */ /* 0x0003e20000100000 */
[----:B------:R-:W-:Y:S05]  /*03c0*/  @!P1 BRA `(.L_x_1) ;  /* 0x0000000000509947 */ /* 0x000fea0003800000 */
[C---:B------:R-:W-:Y:S01]  /*03d0*/  ISETP.GE.AND P1, PT, R4.reuse, RZ, PT ;  /* 0x000000ff0400720c */ /* 0x040fe20003f26270 */
[----:B------:R-:W-:-:S05]  /*03e0*/  VIADD R19, R4, 0x1 ;  /* 0x0000000104137836 */ /* 0x000fca0000000000 */
[----:B------:R-:W-:-:S07]  /*03f0*/  ISETP.GE.AND P2, PT, R19, UR12, PT ;  /* 0x0000000c13007c0c */ /* 0x000fce000bf46270 */
[----:B------:R-:W1:Y:S01]  /*0400*/  @P1 LDC R20, c[0x0][0x388] ;  /* 0x0000e200ff141b82 */ /* 0x000e620000000800 */
[----:B------:R-:W-:-:S07]  /*0410*/  @P1 IMAD R14, R4, 0x3, RZ ;  /* 0x00000003040e1824 */ /* 0x000fce00078e02ff */
[----:B------:R-:W2:Y:S01]  /*0420*/  @P1 LDC.64 R2, c[0x0][0x380] ;  /* 0x0000e000ff021b82 */ /* 0x000ea20000000a00 */
[----:B-1----:R-:W-:-:S05]  /*0430*/  @P1 IMAD R15, R9, R20, RZ ;  /* 0x00000014090f1224 */ /* 0x002fca00078e02ff */
[----:B--2---:R-:W-:Y:S02]  /*0440*/  @P1 IADD3 R16, P3, P4, R15, R2, R14 ;  /* 0x000000020f101210 */ /* 0x004fe40007c7e00e */
[----:B------:R-:W-:-:S04]  /*0450*/  @P1 SHF.R.S32.HI R2, RZ, 0x1f, R15 ;  /* 0x0000001fff021819 */ /* 0x000fc8000001140f */
[----:B------:R-:W-:Y:S01]  /*0460*/  @P1 IADD3.X R5, PT, PT, R2, R3, RZ, P3, P4 ;  /* 0x0000000302051210 */ /* 0x000fe20001fe84ff */
[----:B------:R-:W-:Y:S06]  /*0470*/  @P2 BRA `(.L_x_1) ;  /* 0x0000000000242947 */ /* 0x000fec0003800000 */
[----:B------:R-:W1:Y:S01]  /*0480*/  LDCU UR6, c[0x0][0x388] ;  /* 0x00007100ff0677ac */ /* 0x000e620008000800 */
[----:B------:R-:W-:Y:S01]  /*0490*/  IMAD.MOV.U32 R3, RZ, RZ, 0x3 ;  /* 0x00000003ff037424 */ /* 0x000fe200078e00ff */
[----:B------:R-:W2:Y:S03]  /*04a0*/  LDCU.64 UR8, c[0x0][0x380] ;  /* 0x00007000ff0877ac */ /* 0x000ea60008000a00 */
[----:B------:R-:W-:Y:S02]  /*04b0*/  IMAD R2, R4, R3, 0x3 ;  /* 0x0000000304027424 */ /* 0x000fe400078e0203 */
[----:B-1----:R-:W-:-:S05]  /*04c0*/  IMAD R9, R9, UR6, RZ ;  /* 0x0000000609097c24 */ /* 0x002fca000f8e02ff */
[--C-:B--2---:R-:W-:Y:S02]  /*04d0*/  IADD3 R17, P1, P2, R2, UR8, R9.reuse ;  /* 0x0000000802117c10 */ /* 0x104fe4000fa3e009 */
[----:B------:R-:W-:Y:S02]  /*04e0*/  SHF.R.S32.HI R9, RZ, 0x1f, R9 ;  /* 0x0000001fff097819 */ /* 0x000fe40000011409 */
[----:B------:R-:W-:-:S04]  /*04f0*/  SHF.R.S32.HI R2, RZ, 0x1f, R2 ;  /* 0x0000001fff027819 */ /* 0x000fc80000011402 */
[----:B------:R-:W-:-:S07]  /*0500*/  IADD3.X R18, PT, PT, R2, UR9, R9, P1, P2 ;  /* 0x0000000902127c10 */ /* 0x000fce0008fe4409 */
.L_x_1:
[----:B0-----:R-:W-:Y:S05]  /*0510*/  BSYNC.RECONVERGENT B0 ;  /* 0x0000000000007941 */ /* 0x001fea0003800200 */
.L_x_0:
[----:B------:R-:W-:Y:S01]  /*0520*/  BSSY.RECONVERGENT B0, `(.L_x_2) ;  /* 0x000001b000007945 */ /* 0x000fe20003800200 */
[----:B------:R-:W-:Y:S01]  /*0530*/  MOV R14, R12 ;  /* 0x0000000c000e7202 */ /* 0x000fe20000000f00 */
[----:B------:R-:W-:Y:S02]  /*0540*/  IMAD.MOV.U32 R9, RZ, RZ, R13 ;  /* 0x000000ffff097224 */ /* 0x000fe400078e000d */
[----:B------:R-:W-:Y:S05]  /*0550*/  @P0 BRA `(.L_x_3) ;  /* 0x00000000005c0947 */ /* 0x000fea0003800000 */
[----:B------:R-:W-:-:S13]  /*0560*/  ISETP.GE.AND P0, PT, R4, UR12, PT ;  /* 0x0000000c04007c0c */ /* 0x000fda000bf06270 */
[----:B------:R-:W0:Y:S01]  /*0570*/  @!P0 LDC R14, c[0x0][0x388] ;  /* 0x0000e200ff0e8b82 */ /* 0x000e220000000800 */
[----:B------:R-:W-:Y:S01]  /*0580*/  @!P0 IMAD.MOV.U32 R9, RZ, RZ, 0x3 ;  /* 0x00000003ff098424 */ /* 0x000fe200078e00ff */
[----:B------:R-:W-:-:S03]  /*0590*/  ISETP.GE.AND P2, PT, R4, RZ, PT ;  /* 0x000000ff0400720c */ /* 0x000fc60003f46270 */
[----:B------:R-:W-:-:S03]  /*05a0*/  @!P0 IMAD R9, R4, R9, 0x3 ;  /* 0x0000000304098424 */ /* 0x000fc600078e0209 */
[----:B------:R-:W2:Y:S01]  /*05b0*/  @!P0 LDC.64 R2, c[0x0][0x380] ;  /* 0x0000e000ff028b82 */ /* 0x000ea20000000a00 */
[----:B0-----:R-:W-:-:S05]  /*05c0*/  @!P0 IMAD R14, R11, R14, RZ ;  /* 0x0000000e0b0e8224 */ /* 0x001fca00078e02ff */
[----:B------:R-:W-:Y:S02]  /*05d0*/  @!P0 SHF.R.S32.HI R20, RZ, 0x1f, R14 ;  /* 0x0000001fff148819 */ /* 0x000fe4000001140e */
[C---:B-1----:R-:W-:Y:S02]  /*05e0*/  @!P0 IADD3 R15, P1, PT, R9.reuse, R14, RZ ;  /* 0x0000000e090f8210 */ /* 0x042fe40007f3e0ff */
[----:B------:R-:W-:Y:S02]  /*05f0*/  MOV R14, R12 ;  /* 0x0000000c000e7202 */ /* 0x000fe40000000f00 */
[----:B------:R-:W-:Y:S01]  /*0600*/  @!P0 LEA.HI.X.SX32 R20, R9, R20, 0x1, P1 ;  /* 0x0000001409148211 */ /* 0x000fe200008f0eff */
[----:B------:R-:W-:Y:S01]  /*0610*/  IMAD.MOV.U32 R9, RZ, RZ, R13 ;  /* 0x000000ffff097224 */ /* 0x000fe200078e000d */
[----:B--2---:R-:W-:-:S05]  /*0620*/  @!P0 IADD3 R14, P1, PT, R15, R2, RZ ;  /* 0x000000020f0e8210 */ /* 0x004fca0007f3e0ff */
[----:B------:R-:W-:Y:S02]  /*0630*/  @!P0 IMAD.X R9, R20, 0x1, R3, P1 ;  /* 0x0000000114098824 */ /* 0x000fe400008e0603 */
[----:B------:R-:W0:Y:S01]  /*0640*/  @P2 LDC R20, c[0x0][0x388] ;  /* 0x0000e200ff142b82 */ /* 0x000e220000000800 */
[----:B------:R-:W-:Y:S02]  /*0650*/  @P2 IMAD R4, R4, 0x3, RZ ;  /* 0x0000000304042824 */ /* 0x000fe400078e02ff */
[----:B------:R-:W-:-:S05]  /*0660*/  @!P0 MOV R15, R9 ;  /* 0x00000009000f8202 */ /* 0x000fca0000000f00 */
[----:B------:R-:W1:Y:S01]  /*0670*/  @P2 LDC.64 R2, c[0x0][0x380] ;  /* 0x0000e000ff022b82 */ /* 0x000e620000000a00 */
[----:B------:R2:W5:Y:S01]  /*0680*/  @!P0 LDG.E.U8 R8, desc[UR4][R14.64] ;  /* 0x000000040e088981 */ /* 0x000562000c1e1100 */
[----:B0-----:R-:W-:-:S05]  /*0690*/  @P2 IMAD R11, R11, R20, RZ ;  /* 0x000000140b0b2224 */ /* 0x001fca00078e02ff */
[----:B-1----:R-:W-:Y:S02]  /*06a0*/  @P2 IADD3 R12, P0, P1, R11, R2, R4 ;  /* 0x000000020b0c2210 */ /* 0x002fe4000791e004 */
[----:B------:R-:W-:-:S04]  /*06b0*/  @P2 SHF.R.S32.HI R2, RZ, 0x1f, R11 ;  /* 0x0000001fff022819 */ /* 0x000fc8000001140b */
[----:B--2---:R-:W-:-:S07]  /*06c0*/  @P2 IADD3.X R13, PT, PT, R2, R3, RZ, P0, P1 ;  /* 0x00000003020d2210 */ /* 0x004fce00007e24ff */
.L_x_3:
[----:B------:R-:W-:Y:S05]  /*06d0*/  BSYNC.RECONVERGENT B0 ;  /* 0x0000000000007941 */ /* 0x000fea0003800200 */
.L_x_2:
[----:B------:R-:W-:Y:S01]  /*06e0*/  IMAD.MOV.U32 R2, RZ, RZ, R17 ;  /* 0x000000ffff027224 */ /* 0x000fe200078e0011 */
[----:B------:R-:W-:Y:S01]  /*06f0*/  MOV R3, R18 ;  /* 0x0000001200037202 */ /* 0x000fe20000000f00 */
[----:B------:R-:W-:Y:S01]  /*0700*/  IMAD.MOV.U32 R4, RZ, RZ, R16 ;  /* 0x000000ffff047224 */ /* 0x000fe200078e0010 */
[----:B------:R-:W2:Y:S01]  /*0710*/  LD.E.U8 R19, desc[UR4][R12.64] ;  /* 0x000000040c137980 */ /* 0x000ea2000c101100 */
[----:B-1----:R-:W-:-:S03]  /*0720*/  MOV R15, R9 ;  /* 0x00000009000f7202 */ /* 0x002fc60000000f00 */
[----:B------:R-:W3:Y:S04]  /*0730*/  LD.E.U8 R21, desc[UR4][R12.64+0x1] ;  /* 0x000001040c157980 */ /* 0x000ee8000c101100 */
[----:B------:R-:W4:Y:S01]  /*0740*/  LD.E.U8 R23, desc[UR4][R12.64+0x2] ;  /* 0x000002040c177980 */ /* 0x000f22000c101100 */
[C---:B------:R-:W-:Y:S01]  /*0750*/  FADD R26, -R10.reuse, 1 ;  /* 0x3f8000000a1a7421 */ /* 0x040fe20000000100 */
[C---:B------:R-:W-:Y:S01]  /*0760*/  FADD R25, -R7.reuse, 1 ;  /* 0x3f80000007197421 */ /* 0x040fe20000000100 */
[----:B-----5:R-:W0:Y:S01]  /*0770*/  I2F.U16 R8, R8 ;  /* 0x0000000800087306 */ /* 0x020e220000101000 */
[----:B------:R-:W3:Y:S01]  /*0780*/  LD.E.U8 R11, desc[UR4][R2.64] ;  /* 0x00000004020b7980 */ /* 0x000ee2000c101100 */
[----:B------:R-:W1:Y:S03]  /*0790*/  LDCU UR6, c[0x0][0x3a0] ;  /* 0x00007400ff0677ac */ /* 0x000e660008000800 */
[----:B------:R-:W4:Y:S01]  /*07a0*/  LD.E.U8 R16, desc[UR4][R4.64] ;  /* 0x0000000404107980 */ /* 0x000f22000c101100 */
[----:B------:R-:W0:Y:S03]  /*07b0*/  LDCU.64 UR8, c[0x0][0x398] ;  /* 0x00007300ff0877ac */ /* 0x000e260008000a00 */
[----:B------:R-:W4:Y:S04]  /*07c0*/  LD.E.U8 R17, desc[UR4][R2.64+0x1] ;  /* 0x0000010402117980 */ /* 0x000f28000c101100 */
[----:B------:R1:W4:Y:S04]  /*07d0*/  LD.E.U8 R20, desc[UR4][R2.64+0x2] ;  /* 0x0000020402147980 */ /* 0x000328000c101100 */
[----:B------:R-:W4:Y:S04]  /*07e0*/  LD.E.U8 R18, desc[UR4][R4.64+0x1] ;  /* 0x0000010404127980 */ /* 0x000f28000c101100 */
[----:B------:R0:W4:Y:S04]  /*07f0*/  LD.E.U8 R22, desc[UR4][R4.64+0x2] ;  /* 0x0000020404167980 */ /* 0x000128000c101100 */
[----:B------:R-:W4:Y:S04]  /*0800*/  LD.E.U8 R9, desc[UR4][R14.64+0x1] ;  /* 0x000001040e097980 */ /* 0x000f28000c101100 */
[----:B------:R-:W4:Y:S01]  /*0810*/  LD.E.U8 R24, desc[UR4][R14.64+0x2] ;  /* 0x000002040e187980 */ /* 0x000f22000c101100 */
[-C--:B-1----:R-:W-:Y:S01]  /*0820*/  FMUL R3, R7, R26.reuse ;  /* 0x0000001a07037220 */ /* 0x082fe20000400000 */
[----:B------:R-:W-:Y:S01]  /*0830*/  FMUL R2, R25, R26 ;  /* 0x0000001a19027220 */ /* 0x000fe20000400000 */
[----:B0-----:R-:W-:Y:S01]  /*0840*/  FMUL R4, R10, R25 ;  /* 0x000000190a047220 */ /* 0x001fe20000400000 */
[----:B------:R-:W-:Y:S01]  /*0850*/  FMUL R7, R7, R10 ;  /* 0x0000000a07077220 */ /* 0x000fe20000400000 */
[----:B------:R-:W-:Y:S01]  /*0860*/  IMAD R6, R6, UR6, RZ ;  /* 0x0000000606067c24 */ /* 0x000fe2000f8e02ff */
[----:B--2---:R-:W-:-:S02]  /*0870*/  I2FP.F32.U32 R19, R19 ;  /* 0x0000001300137245 */ /* 0x004fc40000201000 */
[----:B---3--:R-:W-:Y:S02]  /*0880*/  I2FP.F32.U32 R28, R11 ;  /* 0x0000000b001c7245 */ /* 0x008fe40000201000 */
[----:B----4-:R-:W-:-:S03]  /*0890*/  I2FP.F32.U32 R5, R16 ;  /* 0x0000001000057245 */ /* 0x010fc60000201000 */
[----:B------:R-:W-:Y:S01]  /*08a0*/  FMUL R11, R3, R28 ;  /* 0x0000001c030b7220 */ /* 0x000fe20000400000 */
[----:B------:R-:W-:-:S03]  /*08b0*/  I2FP.F32.U32 R12, R17 ;  /* 0x00000011000c7245 */ /* 0x000fc60000201000 */
[----:B------:R-:W-:Y:S01]  /*08c0*/  FFMA R5, R2, R5, R11 ;  /* 0x0000000502057223 */ /* 0x000fe2000000000b */
[----:B------:R-:W-:-:S03]  /*08d0*/  I2FP.F32.U32 R20, R20 ;  /* 0x0000001400147245 */ /* 0x000fc60000201000 */
[----:B------:R-:W-:Y:S01]  /*08e0*/  FFMA R10, R4, R19, R5 ;  /* 0x00000013040a7223 */ /* 0x000fe20000000005 */
[C---:B------:R-:W-:Y:S01]  /*08f0*/  FMUL R11, R3.reuse, R12 ;  /* 0x0000000c030b7220 */ /* 0x040fe20000400000 */
[----:B------:R-:W-:Y:S01]  /*0900*/  I2FP.F32.U32 R5, R18 ;  /* 0x0000001200057245 */ /* 0x000fe20000201000 */
[----:B------:R-:W-:Y:S01]  /*0910*/  FMUL R20, R3, R20 ;  /* 0x0000001403147220 */ /* 0x000fe20000400000 */
[----:B------:R-:W-:-:S03]  /*0920*/  I2FP.F32.U32 R13, R22 ;  /* 0x00000016000d7245 */ /* 0x000fc60000201000 */
[C---:B------:R-:W-:Y:S01]  /*0930*/  FFMA R5, R2.reuse, R5, R11 ;  /* 0x0000000502057223 */ /* 0x040fe2000000000b */
[----:B------:R-:W-:Y:S02]  /*0940*/  I2FP.F32.U32 R21, R21 ;  /* 0x0000001500157245 */ /* 0x000fe40000201000 */
[----:B------:R-:W-:Y:S01]  /*0950*/  I2FP.F32.U32 R23, R23 ;  /* 0x0000001700177245 */ /* 0x000fe20000201000 */
[----:B------:R-:W-:Y:S01]  /*0960*/  FFMA R13, R2, R13, R20 ;  /* 0x0000000d020d7223 */ /* 0x000fe20000000014 */
[C---:B------:R-:W-:Y:S01]  /*0970*/  FFMA R8, R7.reuse, R8, R10 ;  /* 0x0000000807087223 */ /* 0x040fe2000000000a */
[----:B------:R-:W-:Y:S01]  /*0980*/  I2FP.F32.U32 R9, R9 ;  /* 0x0000000900097245 */ /* 0x000fe20000201000 */
[C---:B------:R-:W-:Y:S01]  /*0990*/  FFMA R2, R4.reuse, R21, R5 ;  /* 0x0000001504027223 */ /* 0x040fe20000000005 */
[----:B------:R-:W-:Y:S01]  /*09a0*/  I2FP.F32.U32 R24, R24 ;  /* 0x0000001800187245 */ /* 0x000fe20000201000 */
[----:B------:R-:W-:Y:S02]  /*09b0*/  FFMA R10, R4, R23, R13 ;  /* 0x00000017040a7223 */ /* 0x000fe4000000000d */
[----:B------:R-:W-:-:S02]  /*09c0*/  FFMA R2, R7, R9, R2 ;  /* 0x0000000907027223 */ /* 0x000fc40000000002 */
[----:B------:R-:W-:Y:S01]  /*09d0*/  FFMA R10, R7, R24, R10 ;  /* 0x00000018070a7223 */ /* 0x000fe2000000000a */
[----:B------:R-:W-:Y:S01]  /*09e0*/  FADD R8, R8, 0.5 ;  /* 0x3f00000008087421 */ /* 0x000fe20000000000 */
[----:B------:R-:W-:Y:S02]  /*09f0*/  FADD R4, R2, 0.5 ;  /* 0x3f00000002047421 */ /* 0x000fe40000000000 */
[----:B------:R-:W-:Y:S01]  /*0a00*/  FADD R10, R10, 0.5 ;  /* 0x3f0000000a0a7421 */ /* 0x000fe20000000000 */
[----:B------:R-:W0:Y:S01]  /*0a10*/  F2I.U32.FLOOR.NTZ R5, R8 ;  /* 0x0000000800057305 */ /* 0x000e220000207000 */
[----:B------:R-:W-:-:S07]  /*0a20*/  IMAD R3, R0, 0x3, RZ ;  /* 0x0000000300037824 */ /* 0x000fce00078e02ff */
[----:B------:R-:W1:Y:S01]  /*0a30*/  F2I.U32.FLOOR.NTZ R7, R4 ;  /* 0x0000000400077305 */ /* 0x000e620000207000 */
[----:B------:R-:W-:-:S07]  /*0a40*/  IADD3 R2, P0, P1, R6, UR8, R3 ;  /* 0x0000000806027c10 */ /* 0x000fce000f91e003 */
[----:B------:R-:W2:Y:S01]  /*0a50*/  F2I.U32.FLOOR.NTZ R9, R10 ;  /* 0x0000000a00097305 */ /* 0x000ea20000207000 */
[----:B------:R-:W-:Y:S02]  /*0a60*/  SHF.R.S32.HI R11, RZ, 0x1f, R3 ;  /* 0x0000001fff0b7819 */ /* 0x000fe40000011403 */
[----:B------:R-:W-:-:S04]  /*0a70*/  SHF.R.S32.HI R6, RZ, 0x1f, R6 ;  /* 0x0000001fff067819 */ /* 0x000fc80000011406 */
[----:B------:R-:W-:-:S05]  /*0a80*/  IADD3.X R3, PT, PT, R6, UR9, R11, P0, P1 ;  /* 0x0000000906037c10 */ /* 0x000fca00087e240b */
[----:B0-----:R-:W-:Y:S04]  /*0a90*/  STG.E.U8 desc[UR4][R2.64], R5 ;  /* 0x0000000502007986 */ /* 0x001fe8000c101104 */
[----:B-1----:R-:W-:Y:S04]  /*0aa0*/  STG.E.U8 desc[UR4][R2.64+0x1], R7 ;  /* 0x0000010702007986 */ /* 0x002fe8000c101104 */
[----:B--2---:R-:W-:Y:S01]  /*0ab0*/  STG.E.U8 desc[UR4][R2.64+0x2], R9 ;  /* 0x0000020902007986 */ /* 0x004fe2000c101104 */
[----:B------:R-:W-:Y:S05]  /*0ac0*/  EXIT ;  /* 0x000000000000794d */ /* 0x000fea0003800000 */
.L_x_4:
[----:B------:R-:W-:-:S00]  /*0ad0*/  BRA `(.L_x_4) ;  /* 0xfffffffc00fc7947 */ /* 0x000fc0000383ffff */
[----:B------:R-:W-:-:S00]  /*0ae0*/  NOP ;  /* 0x0000000000007918 */ /* 0x000fc00000000000 */
        /* <DEDUP_REMOVED lines=9> */
.L_x_5:


//--------------------- .nv.shared.reserved.0     --------------------------
	.section	.nv.shared.reserved.0,"aw",@nobits
	.weak		__nv_reservedSMEM_offset_0_alias
	.size		__nv_reservedSMEM_offset_0_alias, 0, 64
	.other		__nv_reservedSMEM_offset_0_alias,@"STO_CUDA_RESERVED_SHARED STV_DEFAULT"
__nv_reservedSMEM_offset_0_alias:
	.zero		0
	.zero		64


//--------------------- .nv.constant0._Z27Warp_Affine_Bilinear_KernelPhiiiS_iiih12AffineMatrix --------------------------
	.section	.nv.constant0._Z27Warp_Affine_Bilinear_KernelPhiiiS_iiih12AffineMatrix,"a",@progbits
	.sectionflags	@""
	.align	4
.nv.constant0._Z27Warp_Affine_Bilinear_KernelPhiiiS_iiih12AffineMatrix:
	.zero		992


//--------------------- SYMBOLS --------------------------

	.type		.nv.reservedSmem.offset0,@object
	.size		.nv.reservedSmem.offset0,0x4
